	.headerflags	@"EF_CUDA_TEXMODE_UNIFIED EF_CUDA_64BIT_ADDRESS EF_CUDA_ACCELERATORS EF_CUDA_SM90 EF_CUDA_VIRTUAL_SM(EF_CUDA_SM90)"
	.elftype	@"ET_EXEC"


//--------------------- .nv.info                  --------------------------
	.section	.nv.info,"",@"SHT_CUDA_INFO"
	.align	4


	//----- nvinfo : EIATTR_REGCOUNT
	.align		4
        /*0000*/ 	.byte	0x04, 0x2f
        /*0002*/ 	.short	(.L_1 - .L_0)
	.align		4
.L_0:
        /*0004*/ 	.word	index@(triton_poi_fused_convolution_relu_7)
        /*0008*/ 	.word	0x0000000c


	//----- nvinfo : EIATTR_MIN_STACK_SIZE
	.align		4
.L_1:
        /*000c*/ 	.byte	0x04, 0x12
        /*000e*/ 	.short	(.L_3 - .L_2)
	.align		4
.L_2:
        /*0010*/ 	.word	index@(triton_poi_fused_convolution_relu_7)
        /*0014*/ 	.word	0x00000000


	//----- nvinfo : EIATTR_FRAME_SIZE
	.align		4
.L_3:
        /*0018*/ 	.byte	0x04, 0x11
        /*001a*/ 	.short	(.L_5 - .L_4)
	.align		4
.L_4:
        /*001c*/ 	.word	index@(triton_poi_fused_convolution_relu_7)
        /*0020*/ 	.word	0x00000000


	//----- nvinfo : EIATTR_MIN_STACK_SIZE
	.align		4
.L_5:
        /*0024*/ 	.byte	0x04, 0x12
        /*0026*/ 	.short	(.L_7 - .L_6)
	.align		4
.L_6:
        /*0028*/ 	.word	index@(triton_poi_fused_convolution_relu_7)
        /*002c*/ 	.word	0x00000000
.L_7:


//--------------------- .nv.info.triton_poi_fused_convolution_relu_7 --------------------------
	.section	.nv.info.triton_poi_fused_convolution_relu_7,"",@"SHT_CUDA_INFO"
	.sectionflags	@""
	.align	4


	//----- nvinfo : EIATTR_CUDA_API_VERSION
	.align		4
        /*0000*/ 	.byte	0x04, 0x37
        /*0002*/ 	.short	(.L_9 - .L_8)
.L_8:
        /*0004*/ 	.word	0x0000007c


	//----- nvinfo : EIATTR_KPARAM_INFO
	.align		4
.L_9:
        /*0008*/ 	.byte	0x04, 0x17
        /*000a*/ 	.short	(.L_11 - .L_10)
.L_10:
        /*000c*/ 	.word	0x00000000
        /*0010*/ 	.short	0x0002
        /*0012*/ 	.short	0x0010
        /*0014*/ 	.byte	0x00, 0xf0, 0x11, 0x00


	//----- nvinfo : EIATTR_KPARAM_INFO
	.align		4
.L_11:
        /*0018*/ 	.byte	0x04, 0x17
        /*001a*/ 	.short	(.L_13 - .L_12)
.L_12:
        /*001c*/ 	.word	0x00000000
        /*0020*/ 	.short	0x0001
        /*0022*/ 	.short	0x0008
        /*0024*/ 	.byte	0x00, 0xf4, 0x21, 0x00


	//----- nvinfo : EIATTR_KPARAM_INFO
	.align		4
.L_13:
        /*0028*/ 	.byte	0x04, 0x17
        /*002a*/ 	.short	(.L_15 - .L_14)
.L_14:
        /*002c*/ 	.word	0x00000000
        /*0030*/ 	.short	0x0000
        /*0032*/ 	.short	0x0000
        /*0034*/ 	.byte	0x00, 0xf4, 0x21, 0x00


	//----- nvinfo : EIATTR_SPARSE_MMA_MASK
	.align		4
.L_15:
        /*0038*/ 	.byte	0x03, 0x50
        /*003a*/ 	.short	0x0000


	//----- nvinfo : EIATTR_MAXREG_COUNT
	.align		4
        /*003c*/ 	.byte	0x03, 0x1b
        /*003e*/ 	.short	0x00ff


	//----- nvinfo : EIATTR_EXIT_INSTR_OFFSETS
	.align		4
        /*0040*/ 	.byte	0x04, 0x1c
        /*0042*/ 	.short	(.L_17 - .L_16)


	//   ....[0]....
.L_16:
        /*0044*/ 	.word	0x00000180


	//----- nvinfo : EIATTR_REQNTID
	.align		4
.L_17:
        /*0048*/ 	.byte	0x04, 0x10
        /*004a*/ 	.short	(.L_19 - .L_18)
.L_18:
        /*004c*/ 	.word	0x00000100
        /*0050*/ 	.word	0x00000001
        /*0054*/ 	.word	0x00000001


	//----- nvinfo : EIATTR_CBANK_PARAM_SIZE
	.align		4
.L_19:
        /*0058*/ 	.byte	0x03, 0x19
        /*005a*/ 	.short	0x0014


	//----- nvinfo : EIATTR_PARAM_CBANK
	.align		4
        /*005c*/ 	.byte	0x04, 0x0a
        /*005e*/ 	.short	(.L_21 - .L_20)
	.align		4
.L_20:
        /*0060*/ 	.word	index@(.nv.constant0.triton_poi_fused_convolution_relu_7)
        /*0064*/ 	.short	0x0210
        /*0066*/ 	.short	0x0014


	//----- nvinfo : EIATTR_SW_WAR
	.align		4
.L_21:
        /*0068*/ 	.byte	0x04, 0x36
        /*006a*/ 	.short	(.L_23 - .L_22)
.L_22:
        /*006c*/ 	.word	0x00000008
.L_23:


//--------------------- .nv.callgraph             --------------------------
	.section	.nv.callgraph,"",@"SHT_CUDA_CALLGRAPH"
	.align	4
	.sectionentsize	8
	.align		4
        /*0000*/ 	.word	0x00000000
	.align		4
        /*0004*/ 	.word	0xffffffff
	.align		4
        /*0008*/ 	.word	0x00000000
	.align		4
        /*000c*/ 	.word	0xfffffffe
	.align		4
        /*0010*/ 	.word	0x00000000
	.align		4
        /*0014*/ 	.word	0xfffffffd
	.align		4
        /*0018*/ 	.word	0x00000000
	.align		4
        /*001c*/ 	.word	0xfffffffc


//--------------------- .text.triton_poi_fused_convolution_relu_7 --------------------------
	.section	.text.triton_poi_fused_convolution_relu_7,"ax",@progbits
	.align	128
        .global         triton_poi_fused_convolution_relu_7
        .type           triton_poi_fused_convolution_relu_7,@function
        .size           triton_poi_fused_convolution_relu_7,(.L_x_1 - triton_poi_fused_convolution_relu_7)
        .other          triton_poi_fused_convolution_relu_7,@"STO_CUDA_ENTRY STV_DEFAULT"
triton_poi_fused_convolution_relu_7:
.text.triton_poi_fused_convolution_relu_7:
[----:B------:R-:W-:Y:S01]  /*0000*/  LDC R1, c[0x0][0x28] ;  /* 0x00000a00ff017b82 */ /* 0x000fe20000000800 */
[----:B------:R-:W1:Y:S07]  /*0010*/  S2R R0, SR_TID.X ;  /* 0x0000000000007919 */ /* 0x000e6e0000002100 */
[----:B------:R-:W2:Y:S01]  /*0020*/  LDC.64 R4, c[0x0][0x218] ;  /* 0x00008600ff047b82 */ /* 0x000ea20000000a00 */
[----:B------:R-:W-:Y:S01]  /*0030*/  ULDC.64 UR4, c[0x0][0x208] ;  /* 0x0000820000047ab9 */ /* 0x000fe20000000a00 */
[----:B------:R-:W3:Y:S06]  /*0040*/  S2R R7, SR_CTAID.X ;  /* 0x0000000000077919 */ /* 0x000eec0000002500 */
[----:B------:R-:W4:Y:S01]  /*0050*/  LDC.64 R2, c[0x0][0x210] ;  /* 0x00008400ff027b82 */ /* 0x000f220000000a00 */
[----:B-1----:R-:W-:-:S05]  /*0060*/  IMAD.SHL.U32 R0, R0, 0x2, RZ ;  /* 0x0000000200007824 */ /* 0x002fca00078e00ff */
[----:B------:R-:W-:-:S04]  /*0070*/  LOP3.LUT R0, R0, 0x1fe, RZ, 0xc0, !PT ;  /* 0x000001fe00007812 */ /* 0x000fc800078ec0ff */
[----:B---3--:R-:W-:-:S05]  /*0080*/  LEA R7, R7, R0, 0x9 ;  /* 0x0000000007077211 */ /* 0x008fca00078e48ff */
[----:B------:R-:W-:-:S04]  /*0090*/  IMAD.HI R0, R7, 0x2aaaaaab, RZ ;  /* 0x2aaaaaab07007827 */ /* 0x000fc800078e02ff */
[----:B----4-:R-:W-:Y:S01]  /*00a0*/  IMAD.WIDE R2, R7, 0x4, R2 ;  /* 0x0000000407027825 */ /* 0x010fe200078e0202 */
[----:B------:R-:W-:-:S04]  /*00b0*/  SHF.R.U32.HI R9, RZ, 0x1f, R0 ;  /* 0x0000001fff097819 */ /* 0x000fc80000011600 */
[----:B------:R-:W-:-:S05]  /*00c0*/  LEA.HI R0, R0, R9, RZ, 0x1d ;  /* 0x0000000900007211 */ /* 0x000fca00078fe8ff */
[----:B------:R-:W-:Y:S02]  /*00d0*/  IMAD R9, R0, -0x30, R7 ;  /* 0xffffffd000097824 */ /* 0x000fe400078e0207 */
[----:B------:R-:W3:Y:S02]  /*00e0*/  LDG.E.64 R6, desc[UR4][R2.64] ;  /* 0x0000000402067981 */ /* 0x000ee4000c1e1b00 */
[----:B--2---:R-:W-:-:S06]  /*00f0*/  IMAD.WIDE R4, R9, 0x4, R4 ;  /* 0x0000000409047825 */ /* 0x004fcc00078e0204 */
[----:B------:R-:W3:Y:S02]  /*0100*/  LDG.E.EL.64 R4, desc[UR4][R4.64] ;  /* 0x0000000404047981 */ /* 0x000ee4000c2e1b00 */
[C---:B---3--:R-:W-:Y:S01]  /*0110*/  FSETP.GEU.AND P0, PT, R6.reuse, -R4, PT ;  /* 0x800000040600720b */ /* 0x048fe20003f0e000 */
[----:B------:R-:W-:Y:S01]  /*0120*/  FADD R6, R6, R4 ;  /* 0x0000000406067221 */ /* 0x000fe20000000000 */
[C---:B------:R-:W-:Y:S01]  /*0130*/  FADD R0, R7.reuse, R5 ;  /* 0x0000000507007221 */ /* 0x040fe20000000000 */
[----:B------:R-:W-:-:S03]  /*0140*/  FSETP.GEU.AND P1, PT, R7, -R5, PT ;  /* 0x800000050700720b */ /* 0x000fc60003f2e000 */
[----:B------:R-:W-:Y:S02]  /*0150*/  FSEL R6, R6, RZ, P0 ;  /* 0x000000ff06067208 */ /* 0x000fe40000000000 */
[----:B------:R-:W-:-:S05]  /*0160*/  FSEL R7, R0, RZ, P1 ;  /* 0x000000ff00077208 */ /* 0x000fca0000800000 */
[----:B------:R-:W-:Y:S01]  /*0170*/  STG.E.64 desc[UR4][R2.64], R6 ;  /* 0x0000000602007986 */ /* 0x000fe2000c101b04 */
[----:B------:R-:W-:Y:S05]  /*0180*/  EXIT ;  /* 0x000000000000794d */ /* 0x000fea0003800000 */
.L_x_0:
[----:B------:R-:W-:-:S00]  /*0190*/  BRA `(.L_x_0) ;  /* 0xfffffffc00fc7947 */ /* 0x000fc0000383ffff */
[----:B------:R-:W-:-:S00]  /*01a0*/  NOP ;  /* 0x0000000000007918 */ /* 0x000fc00000000000 */
        /* <DEDUP_REMOVED lines=13> */
.L_x_1:


//--------------------- .nv.constant0.triton_poi_fused_convolution_relu_7 --------------------------
	.section	.nv.constant0.triton_poi_fused_convolution_relu_7,"a",@progbits
	.sectionflags	@""
	.align	4
.nv.constant0.triton_poi_fused_convolution_relu_7:
	.zero		548
